//
// Generated by NVIDIA NVVM Compiler
//
// Compiler Build ID: CL-36424714
// Cuda compilation tools, release 13.0, V13.0.88
// Based on NVVM 20.0.0
//

.version 9.0
.target sm_100
.address_size 64

	// .globl	_Z11rmsd_kernelPKfS0_Pfii

.visible .entry _Z11rmsd_kernelPKfS0_Pfii(
	.param .u64 .ptr .align 1 _Z11rmsd_kernelPKfS0_Pfii_param_0,
	.param .u64 .ptr .align 1 _Z11rmsd_kernelPKfS0_Pfii_param_1,
	.param .u64 .ptr .align 1 _Z11rmsd_kernelPKfS0_Pfii_param_2,
	.param .u32 _Z11rmsd_kernelPKfS0_Pfii_param_3,
	.param .u32 _Z11rmsd_kernelPKfS0_Pfii_param_4
)
{


	ret;

}


// ===== COMPILED SASS (sm_100) =====

	.target	sm_100

	.elftype	@"ET_EXEC"


//--------------------- .note.nv.tkinfo           --------------------------
	.section	.note.nv.tkinfo,"",@"SHT_NOTE"
	.sectionflags	@"SHF_NOTE_NV_TKINFO"
	.tkinfo
        /*0018*/ 	.word	0x00000002
        /*0030*/ 	.string	""
        /*0030*/ 	.string	"ptxas"
        /*0030*/ 	.string	"Cuda compilation tools, release 13.0, V13.0.88"
        /*0030*/ 	.string	"Build cuda_13.0.r13.0/compiler.36424714_0"
        /*0030*/ 	.string	"-arch sm_100 -m 64 "



//--------------------- .note.nv.cuinfo           --------------------------
	.section	.note.nv.cuinfo,"",@"SHT_NOTE"
	.sectionflags	@"SHF_NOTE_NV_CUINFO"
        /*0018*/ 	.short	0x0002
        /*001a*/ 	.short	0x0064
        /*001c*/ 	.short	0x0082
	.zero		2


//--------------------- .nv.info                  --------------------------
	.section	.nv.info,"",@"SHT_CUDA_INFO"
	.align	4


	//----- nvinfo : EIATTR_REGCOUNT
	.align		4
        /*0000*/ 	.byte	0x04, 0x2f
        /*0002*/ 	.short	(.L_1 - .L_0)
	.align		4
.L_0:
        /*0004*/ 	.word	index@(_Z11rmsd_kernelPKfS0_Pfii)
        /*0008*/ 	.word	0x00000004


	//----- nvinfo : EIATTR_FRAME_SIZE
	.align		4
.L_1:
        /*000c*/ 	.byte	0x04, 0x11
        /*000e*/ 	.short	(.L_3 - .L_2)
	.align		4
.L_2:
        /*0010*/ 	.word	index@(_Z11rmsd_kernelPKfS0_Pfii)
        /*0014*/ 	.word	0x00000000


	//----- nvinfo : EIATTR_MIN_STACK_SIZE
	.align		4
.L_3:
        /*0018*/ 	.byte	0x04, 0x12
        /*001a*/ 	.short	(.L_5 - .L_4)
	.align		4
.L_4:
        /*001c*/ 	.word	index@(_Z11rmsd_kernelPKfS0_Pfii)
        /*0020*/ 	.word	0x00000000
.L_5:


//--------------------- .nv.compat                --------------------------
	.section	.nv.compat,"",@"SHT_CUDA_COMPAT_INFO"
	.align	4
        /*0000*/ 	.byte	0x02, 0x09, 0x00, 0x00, 0x02, 0x02, 0x01, 0x00, 0x02, 0x05, 0x05, 0x00, 0x03, 0x07, 0x01, 0x01
        /*0010*/ 	.byte	0x02, 0x03, 0x00, 0x00, 0x02, 0x06, 0x01, 0x00, 0x04, 0x0b, 0x08, 0x00, 0x09, 0x00, 0x00, 0x00
        /*0020*/ 	.byte	0x00, 0x00, 0x00, 0x00


//--------------------- .nv.info._Z11rmsd_kernelPKfS0_Pfii --------------------------
	.section	.nv.info._Z11rmsd_kernelPKfS0_Pfii,"",@"SHT_CUDA_INFO"
	.sectionflags	@""
	.align	4


	//----- nvinfo : EIATTR_CUDA_API_VERSION
	.align		4
        /*0000*/ 	.byte	0x04, 0x37
        /*0002*/ 	.short	(.L_7 - .L_6)
.L_6:
        /*0004*/ 	.word	0x00000082


	//----- nvinfo : EIATTR_KPARAM_INFO
	.align		4
.L_7:
        /*0008*/ 	.byte	0x04, 0x17
        /*000a*/ 	.short	(.L_9 - .L_8)
.L_8:
        /*000c*/ 	.word	0x00000000
        /*0010*/ 	.short	0x0004
        /*0012*/ 	.short	0x001c
        /*0014*/ 	.byte	0x00, 0xf0, 0x11, 0x00


	//----- nvinfo : EIATTR_KPARAM_INFO
	.align		4
.L_9:
        /*0018*/ 	.byte	0x04, 0x17
        /*001a*/ 	.short	(.L_11 - .L_10)
.L_10:
        /*001c*/ 	.word	0x00000000
        /*0020*/ 	.short	0x0003
        /*0022*/ 	.short	0x0018
        /*0024*/ 	.byte	0x00, 0xf0, 0x11, 0x00


	//----- nvinfo : EIATTR_KPARAM_INFO
	.align		4
.L_11:
        /*0028*/ 	.byte	0x04, 0x17
        /*002a*/ 	.short	(.L_13 - .L_12)
.L_12:
        /*002c*/ 	.word	0x00000000
        /*0030*/ 	.short	0x0002
        /*0032*/ 	.short	0x0010
        /*0034*/ 	.byte	0x00, 0xf5, 0x21, 0x00


	//----- nvinfo : EIATTR_KPARAM_INFO
	.align		4
.L_13:
        /*0038*/ 	.byte	0x04, 0x17
        /*003a*/ 	.short	(.L_15 - .L_14)
.L_14:
        /*003c*/ 	.word	0x00000000
        /*0040*/ 	.short	0x0001
        /*0042*/ 	.short	0x0008
        /*0044*/ 	.byte	0x00, 0xf5, 0x21, 0x00


	//----- nvinfo : EIATTR_KPARAM_INFO
	.align		4
.L_15:
        /*0048*/ 	.byte	0x04, 0x17
        /*004a*/ 	.short	(.L_17 - .L_16)
.L_16:
        /*004c*/ 	.word	0x00000000
        /*0050*/ 	.short	0x0000
        /*0052*/ 	.short	0x0000
        /*0054*/ 	.byte	0x00, 0xf5, 0x21, 0x00


	//----- nvinfo : EIATTR_SPARSE_MMA_MASK
	.align		4
.L_17:
        /*0058*/ 	.byte	0x03, 0x50
        /*005a*/ 	.short	0x0000


	//----- nvinfo : EIATTR_MAXREG_COUNT
	.align		4
        /*005c*/ 	.byte	0x03, 0x1b
        /*005e*/ 	.short	0x00ff


	//----- nvinfo : EIATTR_MERCURY_ISA_VERSION
	.align		4
        /*0060*/ 	.byte	0x03, 0x5f
        /*0062*/ 	.short	0x0101


	//----- nvinfo : EIATTR_VRC_CTA_INIT_COUNT
	.align		4
        /*0064*/ 	.byte	0x02, 0x4a
	.zero		1
	.zero		1


	//----- nvinfo : EIATTR_EXIT_INSTR_OFFSETS
	.align		4
        /*0068*/ 	.byte	0x04, 0x1c
        /*006a*/ 	.short	(.L_19 - .L_18)


	//   ....[0]....
.L_18:
        /*006c*/ 	.word	0x00000010


	//----- nvinfo : EIATTR_CBANK_PARAM_SIZE
	.align		4
.L_19:
        /*0070*/ 	.byte	0x03, 0x19
        /*0072*/ 	.short	0x0020


	//----- nvinfo : EIATTR_PARAM_CBANK
	.align		4
        /*0074*/ 	.byte	0x04, 0x0a
        /*0076*/ 	.short	(.L_21 - .L_20)
	.align		4
.L_20:
        /*0078*/ 	.word	index@(.nv.constant0._Z11rmsd_kernelPKfS0_Pfii)
        /*007c*/ 	.short	0x0380
        /*007e*/ 	.short	0x0020


	//----- nvinfo : EIATTR_SW_WAR
	.align		4
.L_21:
        /*0080*/ 	.byte	0x04, 0x36
        /*0082*/ 	.short	(.L_23 - .L_22)
.L_22:
        /*0084*/ 	.word	0x00000008
.L_23:


//--------------------- .nv.callgraph             --------------------------
	.section	.nv.callgraph,"",@"SHT_CUDA_CALLGRAPH"
	.align	4
	.sectionentsize	8
	.align		4
        /*0000*/ 	.word	0x00000000
	.align		4
        /*0004*/ 	.word	0xffffffff
	.align		4
        /*0008*/ 	.word	0x00000000
	.align		4
        /*000c*/ 	.word	0xfffffffe
	.align		4
        /*0010*/ 	.word	0x00000000
	.align		4
        /*0014*/ 	.word	0xfffffffd
	.align		4
        /*0018*/ 	.word	0x00000000
	.align		4
        /*001c*/ 	.word	0xfffffffc


//--------------------- .text._Z11rmsd_kernelPKfS0_Pfii --------------------------
	.section	.text._Z11rmsd_kernelPKfS0_Pfii,"ax",@progbits
	.align	128
        .global         _Z11rmsd_kernelPKfS0_Pfii
        .type           _Z11rmsd_kernelPKfS0_Pfii,@function
        .size           _Z11rmsd_kernelPKfS0_Pfii,(.L_x_1 - _Z11rmsd_kernelPKfS0_Pfii)
        .other          _Z11rmsd_kernelPKfS0_Pfii,@"STO_CUDA_ENTRY STV_DEFAULT"
_Z11rmsd_kernelPKfS0_Pfii:
.text._Z11rmsd_kernelPKfS0_Pfii:
[----:B------:R-:W-:Y:S01]  /*0000*/  LDC R1, c[0x0][0x37c] ;  /* 0x0000df00ff017b82 */ /* 0x000fe20000000800 */
[----:B------:R-:W-:Y:S05]  /*0010*/  EXIT ;  /* 0x000000000000794d */ /* 0x000fea0003800000 */
.L_x_0:
[----:B------:R-:W-:-:S00]  /*0020*/  BRA `(.L_x_0) ;  /* 0xfffffffc00fc7947 */ /* 0x000fc0000383ffff */
[----:B------:R-:W-:-:S00]  /*0030*/  NOP ;  /* 0x0000000000007918 */ /* 0x000fc00000000000 */
        /* <DEDUP_REMOVED lines=12> */
.L_x_1:


//--------------------- .nv.shared.reserved.0     --------------------------
	.section	.nv.shared.reserved.0,"aw",@nobits
	.weak		__nv_reservedSMEM_offset_0_alias
	.size		__nv_reservedSMEM_offset_0_alias, 0, 64
	.other		__nv_reservedSMEM_offset_0_alias,@"STO_CUDA_RESERVED_SHARED STV_DEFAULT"
__nv_reservedSMEM_offset_0_alias:
	.zero		0
	.zero		64


//--------------------- .nv.constant0._Z11rmsd_kernelPKfS0_Pfii --------------------------
	.section	.nv.constant0._Z11rmsd_kernelPKfS0_Pfii,"a",@progbits
	.sectionflags	@""
	.align	4
.nv.constant0._Z11rmsd_kernelPKfS0_Pfii:
	.zero		928


//--------------------- SYMBOLS --------------------------

	.type		.nv.reservedSmem.offset0,@object
	.size		.nv.reservedSmem.offset0,0x4
